//
// Generated by NVIDIA NVVM Compiler
//
// Compiler Build ID: CL-36424714
// Cuda compilation tools, release 13.0, V13.0.88
// Based on NVVM 20.0.0
//

.version 9.0
.target sm_100
.address_size 64

	// .globl	_Z8grschemePdS_S_P9BS_DiffEq
.extern .shared .align 16 .b8 shdV[];

.visible .entry _Z8grschemePdS_S_P9BS_DiffEq(
	.param .u64 .ptr .align 1 _Z8grschemePdS_S_P9BS_DiffEq_param_0,
	.param .u64 .ptr .align 1 _Z8grschemePdS_S_P9BS_DiffEq_param_1,
	.param .u64 .ptr .align 1 _Z8grschemePdS_S_P9BS_DiffEq_param_2,
	.param .u64 .ptr .align 1 _Z8grschemePdS_S_P9BS_DiffEq_param_3
)
{
	.reg .pred 	%p<15>;
	.reg .b32 	%r<42>;
	.reg .b64 	%rd<43>;
	.reg .b64 	%fd<45>;

	ld.param.u64 	%rd15, [_Z8grschemePdS_S_P9BS_DiffEq_param_3];
	cvta.to.global.u64 	%rd1, %rd15;
	mov.u32 	%r1, %tid.x;
	mov.u32 	%r2, %ntid.x;
	mov.u32 	%r3, %ctaid.x;
	mad.lo.s32 	%r11, %r2, %r3, %r1;
	// begin inline asm
	mov.u32 %r9, %envreg2;
	// end inline asm
	cvt.u64.u32 	%rd16, %r9;
	// begin inline asm
	mov.u32 %r10, %envreg1;
	// end inline asm
	cvt.u64.u32 	%rd17, %r10;
	shl.b64 	%rd18, %rd17, 32;
	or.b64  	%rd2, %rd18, %rd16;
	ld.global.u64 	%rd3, [%rd1+48];
	ld.global.u64 	%rd19, [%rd1+56];
	cvt.u64.u32 	%rd5, %r11;
	setp.le.s64 	%p1, %rd3, %rd5;
	setp.lt.s64 	%p2, %rd19, 2;
	or.pred  	%p3, %p1, %p2;
	@%p3 bra 	$L__BB0_21;
	ld.global.f64 	%fd1, [%rd1];
	ld.global.f64 	%fd2, [%rd1+8];
	ld.global.f64 	%fd3, [%rd1+16];
	ld.global.f64 	%fd4, [%rd1+24];
	ld.global.f64 	%fd5, [%rd1+32];
	ld.global.f64 	%fd6, [%rd1+40];
	shl.b32 	%r12, %r1, 3;
	mov.u32 	%r13, shdV;
	add.s32 	%r4, %r13, %r12;
	shl.b32 	%r14, %r2, 3;
	add.s32 	%r5, %r13, %r14;
	mov.u32 	%r15, %nctaid.x;
	mov.u32 	%r16, %tid.y;
	add.s32 	%r17, %r1, %r16;
	mov.u32 	%r18, %tid.z;
	or.b32  	%r6, %r17, %r18;
	mov.u32 	%r19, %nctaid.y;
	mul.lo.s32 	%r20, %r15, %r19;
	mov.u32 	%r21, %nctaid.z;
	mul.lo.s32 	%r22, %r20, %r21;
	mov.u32 	%r23, %ctaid.y;
	add.s32 	%r24, %r3, %r23;
	mov.u32 	%r25, %ctaid.z;
	neg.s32 	%r26, %r25;
	setp.eq.s32 	%p4, %r24, %r26;
	sub.s32 	%r27, -2147483647, %r22;
	selp.b32 	%r7, %r27, 1, %p4;
	mov.b64 	%rd42, 1;
$L__BB0_2:
	ld.param.u64 	%rd40, [_Z8grschemePdS_S_P9BS_DiffEq_param_1];
	setp.eq.s32 	%p5, %r3, 0;
	cvta.to.global.u64 	%rd7, %rd40;
	shl.b64 	%rd21, %rd5, 3;
	add.s64 	%rd22, %rd7, %rd21;
	ld.global.f64 	%fd15, [%rd22];
	st.shared.f64 	[%r4+8], %fd15;
	mov.b64 	%rd23, 0;
	st.shared.u64 	[shdV], %rd23;
	st.shared.u64 	[%r5+8], %rd23;
	@%p5 bra 	$L__BB0_4;
	mov.u32 	%r28, %ntid.x;
	mad.lo.s32 	%r29, %r28, %r3, -1;
	mul.wide.u32 	%rd24, %r29, 8;
	add.s64 	%rd25, %rd7, %rd24;
	ld.global.f64 	%fd16, [%rd25];
	st.shared.f64 	[shdV], %fd16;
$L__BB0_4:
	mov.u32 	%r30, %nctaid.x;
	add.s32 	%r31, %r30, -1;
	setp.ge.u32 	%p6, %r3, %r31;
	@%p6 bra 	$L__BB0_6;
	mov.u32 	%r32, %ntid.x;
	mad.lo.s32 	%r33, %r32, %r3, %r32;
	mul.wide.u32 	%rd26, %r33, 8;
	add.s64 	%rd27, %rd7, %rd26;
	ld.global.f64 	%fd17, [%rd27];
	st.shared.f64 	[%r5+8], %fd17;
$L__BB0_6:
	cvt.u32.u64 	%r34, %rd5;
	setp.lt.u32 	%p7, %r34, 2;
	ld.shared.f64 	%fd7, [%r4+8];
	bar.sync 	0;
	mov.f64 	%fd42, 0d0000000000000000;
	@%p7 bra 	$L__BB0_8;
	ld.shared.f64 	%fd42, [%r4];
$L__BB0_8:
	add.s32 	%r36, %r34, 1;
	cvt.u64.u32 	%rd28, %r36;
	setp.le.u64 	%p8, %rd3, %rd28;
	mov.f64 	%fd43, 0d0000000000000000;
	@%p8 bra 	$L__BB0_10;
	ld.shared.f64 	%fd43, [%r4+16];
$L__BB0_10:
	ld.param.u64 	%rd41, [_Z8grschemePdS_S_P9BS_DiffEq_param_2];
	ld.param.u64 	%rd39, [_Z8grschemePdS_S_P9BS_DiffEq_param_0];
	cvt.u32.u64 	%r37, %rd5;
	setp.ne.s32 	%p9, %r37, 0;
	sub.f64 	%fd20, %fd43, %fd42;
	mul.f64 	%fd21, %fd1, %fd20;
	add.f64 	%fd22, %fd7, %fd7;
	sub.f64 	%fd23, %fd43, %fd22;
	add.f64 	%fd24, %fd42, %fd23;
	mul.f64 	%fd25, %fd2, %fd24;
	cvta.to.global.u64 	%rd29, %rd39;
	shl.b64 	%rd30, %rd5, 3;
	add.s64 	%rd31, %rd29, %rd30;
	ld.global.f64 	%fd26, [%rd31];
	mul.f64 	%fd27, %fd3, %fd26;
	mul.f64 	%fd28, %fd26, %fd27;
	mul.f64 	%fd29, %fd28, %fd25;
	mul.f64 	%fd30, %fd6, %fd26;
	mul.f64 	%fd31, %fd30, %fd21;
	sub.f64 	%fd32, %fd29, %fd31;
	fma.rn.f64 	%fd33, %fd6, %fd7, %fd32;
	add.s64 	%rd8, %rd7, %rd30;
	ld.global.f64 	%fd34, [%rd8];
	mul.f64 	%fd35, %fd5, %fd33;
	sub.f64 	%fd36, %fd34, %fd35;
	cvta.to.global.u64 	%rd9, %rd41;
	add.s64 	%rd10, %rd9, %rd30;
	st.global.f64 	[%rd10], %fd36;
	@%p9 bra 	$L__BB0_12;
	ld.global.f64 	%fd37, [%rd7];
	mul.f64 	%fd38, %fd4, %fd37;
	st.global.f64 	[%rd9], %fd38;
$L__BB0_12:
	add.s64 	%rd32, %rd3, -1;
	setp.eq.s64 	%p10, %rd32, %rd5;
	@%p10 bra 	$L__BB0_14;
	ld.global.f64 	%fd44, [%rd10];
	bra.uni 	$L__BB0_15;
$L__BB0_14:
	shl.b64 	%rd33, %rd3, 3;
	add.s64 	%rd34, %rd9, %rd33;
	ld.global.f64 	%fd39, [%rd34+-16];
	add.f64 	%fd40, %fd39, %fd39;
	ld.global.f64 	%fd41, [%rd34+-24];
	sub.f64 	%fd44, %fd40, %fd41;
	add.s64 	%rd36, %rd9, %rd30;
	st.global.f64 	[%rd36], %fd44;
$L__BB0_15:
	setp.ne.s64 	%p11, %rd2, 0;
	st.global.f64 	[%rd8], %fd44;
	@%p11 bra 	$L__BB0_17;
	// begin inline asm
	trap;
	// end inline asm
$L__BB0_17:
	setp.ne.s32 	%p12, %r6, 0;
	barrier.sync 	0;
	@%p12 bra 	$L__BB0_20;
	add.s64 	%rd37, %rd2, 4;
	// begin inline asm
	atom.add.release.gpu.u32 %r38,[%rd37],%r7;
	// end inline asm
$L__BB0_19:
	// begin inline asm
	ld.acquire.gpu.u32 %r40,[%rd37];
	// end inline asm
	xor.b32  	%r41, %r40, %r38;
	setp.gt.s32 	%p13, %r41, -1;
	@%p13 bra 	$L__BB0_19;
$L__BB0_20:
	barrier.sync 	0;
	add.s64 	%rd42, %rd42, 1;
	setp.ne.s64 	%p14, %rd42, %rd19;
	@%p14 bra 	$L__BB0_2;
$L__BB0_21:
	ret;

}


// ===== COMPILED SASS (sm_100) =====

	.target	sm_100

	.elftype	@"ET_EXEC"


//--------------------- .note.nv.tkinfo           --------------------------
	.section	.note.nv.tkinfo,"",@"SHT_NOTE"
	.sectionflags	@"SHF_NOTE_NV_TKINFO"
	.tkinfo
        /*0018*/ 	.word	0x00000002
        /*0030*/ 	.string	""
        /*0030*/ 	.string	"ptxas"
        /*0030*/ 	.string	"Cuda compilation tools, release 13.0, V13.0.88"
        /*0030*/ 	.string	"Build cuda_13.0.r13.0/compiler.36424714_0"
        /*0030*/ 	.string	"-arch sm_100 -m 64 "



//--------------------- .note.nv.cuinfo           --------------------------
	.section	.note.nv.cuinfo,"",@"SHT_NOTE"
	.sectionflags	@"SHF_NOTE_NV_CUINFO"
        /*0018*/ 	.short	0x0002
        /*001a*/ 	.short	0x0064
        /*001c*/ 	.short	0x0082
	.zero		2


//--------------------- .nv.info                  --------------------------
	.section	.nv.info,"",@"SHT_CUDA_INFO"
	.align	4


	//----- nvinfo : EIATTR_REGCOUNT
	.align		4
        /*0000*/ 	.byte	0x04, 0x2f
        /*0002*/ 	.short	(.L_1 - .L_0)
	.align		4
.L_0:
        /*0004*/ 	.word	index@(_Z8grschemePdS_S_P9BS_DiffEq)
        /*0008*/ 	.word	0x00000028


	//----- nvinfo : EIATTR_FRAME_SIZE
	.align		4
.L_1:
        /*000c*/ 	.byte	0x04, 0x11
        /*000e*/ 	.short	(.L_3 - .L_2)
	.align		4
.L_2:
        /*0010*/ 	.word	index@(_Z8grschemePdS_S_P9BS_DiffEq)
        /*0014*/ 	.word	0x00000000


	//----- nvinfo : EIATTR_MIN_STACK_SIZE
	.align		4
.L_3:
        /*0018*/ 	.byte	0x04, 0x12
        /*001a*/ 	.short	(.L_5 - .L_4)
	.align		4
.L_4:
        /*001c*/ 	.word	index@(_Z8grschemePdS_S_P9BS_DiffEq)
        /*0020*/ 	.word	0x00000000
.L_5:


//--------------------- .nv.compat                --------------------------
	.section	.nv.compat,"",@"SHT_CUDA_COMPAT_INFO"
	.align	4
        /*0000*/ 	.byte	0x02, 0x09, 0x00, 0x00, 0x02, 0x02, 0x01, 0x00, 0x02, 0x05, 0x05, 0x00, 0x03, 0x07, 0x01, 0x01
        /*0010*/ 	.byte	0x02, 0x03, 0x00, 0x00, 0x02, 0x06, 0x01, 0x00, 0x04, 0x0b, 0x08, 0x00, 0x01, 0x00, 0x00, 0x00
        /*0020*/ 	.byte	0x00, 0x00, 0x00, 0x00


//--------------------- .nv.info._Z8grschemePdS_S_P9BS_DiffEq --------------------------
	.section	.nv.info._Z8grschemePdS_S_P9BS_DiffEq,"",@"SHT_CUDA_INFO"
	.sectionflags	@""
	.align	4


	//----- nvinfo : EIATTR_CUDA_API_VERSION
	.align		4
        /*0000*/ 	.byte	0x04, 0x37
        /*0002*/ 	.short	(.L_7 - .L_6)
.L_6:
        /*0004*/ 	.word	0x00000082


	//----- nvinfo : EIATTR_KPARAM_INFO
	.align		4
.L_7:
        /*0008*/ 	.byte	0x04, 0x17
        /*000a*/ 	.short	(.L_9 - .L_8)
.L_8:
        /*000c*/ 	.word	0x00000000
        /*0010*/ 	.short	0x0003
        /*0012*/ 	.short	0x0018
        /*0014*/ 	.byte	0x00, 0xf5, 0x21, 0x00


	//----- nvinfo : EIATTR_KPARAM_INFO
	.align		4
.L_9:
        /*0018*/ 	.byte	0x04, 0x17
        /*001a*/ 	.short	(.L_11 - .L_10)
.L_10:
        /*001c*/ 	.word	0x00000000
        /*0020*/ 	.short	0x0002
        /*0022*/ 	.short	0x0010
        /*0024*/ 	.byte	0x00, 0xf5, 0x21, 0x00


	//----- nvinfo : EIATTR_KPARAM_INFO
	.align		4
.L_11:
        /*0028*/ 	.byte	0x04, 0x17
        /*002a*/ 	.short	(.L_13 - .L_12)
.L_12:
        /*002c*/ 	.word	0x00000000
        /*0030*/ 	.short	0x0001
        /*0032*/ 	.short	0x0008
        /*0034*/ 	.byte	0x00, 0xf5, 0x21, 0x00


	//----- nvinfo : EIATTR_KPARAM_INFO
	.align		4
.L_13:
        /*0038*/ 	.byte	0x04, 0x17
        /*003a*/ 	.short	(.L_15 - .L_14)
.L_14:
        /*003c*/ 	.word	0x00000000
        /*0040*/ 	.short	0x0000
        /*0042*/ 	.short	0x0000
        /*0044*/ 	.byte	0x00, 0xf5, 0x21, 0x00


	//----- nvinfo : EIATTR_SPARSE_MMA_MASK
	.align		4
.L_15:
        /*0048*/ 	.byte	0x03, 0x50
        /*004a*/ 	.short	0x0000


	//----- nvinfo : EIATTR_MAXREG_COUNT
	.align		4
        /*004c*/ 	.byte	0x03, 0x1b
        /*004e*/ 	.short	0x00ff


	//----- nvinfo : EIATTR_NUM_BARRIERS
	.align		4
        /*0050*/ 	.byte	0x02, 0x4c
        /*0052*/ 	.byte	0x01
	.zero		1


	//----- nvinfo : EIATTR_MERCURY_ISA_VERSION
	.align		4
        /*0054*/ 	.byte	0x03, 0x5f
        /*0056*/ 	.short	0x0101


	//----- nvinfo : EIATTR_INT_WARP_WIDE_INSTR_OFFSETS
	.align		4
        /*0058*/ 	.byte	0x04, 0x31
        /*005a*/ 	.short	(.L_17 - .L_16)


	//   ....[0]....
.L_16:
        /*005c*/ 	.word	0x000008c0


	//   ....[1]....
        /*0060*/ 	.word	0x000009a0


	//----- nvinfo : EIATTR_COOP_GROUP_MASK_REGIDS
	.align		4
.L_17:
        /*0064*/ 	.byte	0x04, 0x29
        /*0066*/ 	.short	(.L_19 - .L_18)


	//   ....[0]....
.L_18:
        /*0068*/ 	.word	0xffffffff


	//   ....[1]....
        /*006c*/ 	.word	0xffffffff


	//----- nvinfo : EIATTR_COOP_GROUP_INSTR_OFFSETS
	.align		4
.L_19:
        /*0070*/ 	.byte	0x04, 0x28
        /*0072*/ 	.short	(.L_21 - .L_20)


	//   ....[0]....
.L_20:
        /*0074*/ 	.word	0x00000890


	//   ....[1]....
        /*0078*/ 	.word	0x00000a40


	//----- nvinfo : EIATTR_VRC_CTA_INIT_COUNT
	.align		4
.L_21:
        /*007c*/ 	.byte	0x02, 0x4a
	.zero		1
	.zero		1


	//----- nvinfo : EIATTR_EXIT_INSTR_OFFSETS
	.align		4
        /*0080*/ 	.byte	0x04, 0x1c
        /*0082*/ 	.short	(.L_23 - .L_22)


	//   ....[0]....
.L_22:
        /*0084*/ 	.word	0x000000d0


	//   ....[1]....
        /*0088*/ 	.word	0x00000a90


	//----- nvinfo : EIATTR_CRS_STACK_SIZE
	.align		4
.L_23:
        /*008c*/ 	.byte	0x04, 0x1e
        /*008e*/ 	.short	(.L_25 - .L_24)
.L_24:
        /*0090*/ 	.word	0x00000000


	//----- nvinfo : EIATTR_CBANK_PARAM_SIZE
	.align		4
.L_25:
        /*0094*/ 	.byte	0x03, 0x19
        /*0096*/ 	.short	0x0020


	//----- nvinfo : EIATTR_PARAM_CBANK
	.align		4
        /*0098*/ 	.byte	0x04, 0x0a
        /*009a*/ 	.short	(.L_27 - .L_26)
	.align		4
.L_26:
        /*009c*/ 	.word	index@(.nv.constant0._Z8grschemePdS_S_P9BS_DiffEq)
        /*00a0*/ 	.short	0x0380
        /*00a2*/ 	.short	0x0020


	//----- nvinfo : EIATTR_SW_WAR
	.align		4
.L_27:
        /*00a4*/ 	.byte	0x04, 0x36
        /*00a6*/ 	.short	(.L_29 - .L_28)
.L_28:
        /*00a8*/ 	.word	0x00000008
.L_29:


//--------------------- .nv.callgraph             --------------------------
	.section	.nv.callgraph,"",@"SHT_CUDA_CALLGRAPH"
	.align	4
	.sectionentsize	8
	.align		4
        /*0000*/ 	.word	0x00000000
	.align		4
        /*0004*/ 	.word	0xffffffff
	.align		4
        /*0008*/ 	.word	0x00000000
	.align		4
        /*000c*/ 	.word	0xfffffffe
	.align		4
        /*0010*/ 	.word	0x00000000
	.align		4
        /*0014*/ 	.word	0xfffffffd
	.align		4
        /*0018*/ 	.word	0x00000000
	.align		4
        /*001c*/ 	.word	0xfffffffc


//--------------------- .text._Z8grschemePdS_S_P9BS_DiffEq --------------------------
	.section	.text._Z8grschemePdS_S_P9BS_DiffEq,"ax",@progbits
	.align	128
        .global         _Z8grschemePdS_S_P9BS_DiffEq
        .type           _Z8grschemePdS_S_P9BS_DiffEq,@function
        .size           _Z8grschemePdS_S_P9BS_DiffEq,(.L_x_5 - _Z8grschemePdS_S_P9BS_DiffEq)
        .other          _Z8grschemePdS_S_P9BS_DiffEq,@"STO_CUDA_ENTRY STV_DEFAULT"
_Z8grschemePdS_S_P9BS_DiffEq:
.text._Z8grschemePdS_S_P9BS_DiffEq:
[----:B------:R-:W-:Y:S08]  /*0000*/  LDC R1, c[0x0][0x37c] ;  /* 0x0000df00ff017b82 */ /* 0x000ff00000000800 */
[----:B------:R-:W0:Y:S01]  /*0010*/  LDC.64 R20, c[0x0][0x398] ;  /* 0x0000e600ff147b82 */ /* 0x000e220000000a00 */
[----:B------:R-:W0:Y:S02]  /*0020*/  LDCU.64 UR10, c[0x0][0x358] ;  /* 0x00006b00ff0a77ac */ /* 0x000e240008000a00 */
[----:B0-----:R-:W2:Y:S04]  /*0030*/  LDG.E.64 R4, desc[UR10][R20.64+0x38] ;  /* 0x0000380a14047981 */ /* 0x001ea8000c1e1b00 */
[----:B------:R-:W3:Y:S01]  /*0040*/  LDG.E.64 R6, desc[UR10][R20.64+0x30] ;  /* 0x0000300a14067981 */ /* 0x000ee2000c1e1b00 */
[----:B------:R-:W0:Y:S01]  /*0050*/  LDCU UR7, c[0x0][0x360] ;  /* 0x00006c00ff0777ac */ /* 0x000e220008000800 */
[----:B------:R-:W0:Y:S01]  /*0060*/  S2R R23, SR_TID.X ;  /* 0x0000000000177919 */ /* 0x000e220000002100 */
[----:B------:R-:W0:Y:S02]  /*0070*/  S2R R0, SR_CTAID.X ;  /* 0x0000000000007919 */ /* 0x000e240000002500 */
[----:B0-----:R-:W-:Y:S01]  /*0080*/  IMAD R2, R0, UR7, R23 ;  /* 0x0000000700027c24 */ /* 0x001fe2000f8e0217 */
[----:B--2---:R-:W-:-:S04]  /*0090*/  ISETP.GE.U32.AND P0, PT, R4, 0x2, PT ;  /* 0x000000020400780c */ /* 0x004fc80003f06070 */
[----:B---3--:R-:W-:Y:S02]  /*00a0*/  ISETP.LE.U32.AND P1, PT, R6, R2, PT ;  /* 0x000000020600720c */ /* 0x008fe40003f23070 */
[----:B------:R-:W-:-:S04]  /*00b0*/  ISETP.GE.AND.EX P0, PT, R5, RZ, PT, P0 ;  /* 0x000000ff0500720c */ /* 0x000fc80003f06300 */
[----:B------:R-:W-:-:S13]  /*00c0*/  ISETP.LE.OR.EX P0, PT, R7, RZ, !P0, P1 ;  /* 0x000000ff0700720c */ /* 0x000fda0004703710 */
[----:B------:R-:W-:Y:S05]  /*00d0*/  @P0 EXIT ;  /* 0x000000000000094d */ /* 0x000fea0003800000 */
[----:B------:R0:W5:Y:S04]  /*00e0*/  LDG.E.64 R8, desc[UR10][R20.64] ;  /* 0x0000000a14087981 */ /* 0x000168000c1e1b00 */
[----:B------:R0:W5:Y:S04]  /*00f0*/  LDG.E.64 R10, desc[UR10][R20.64+0x8] ;  /* 0x0000080a140a7981 */ /* 0x000168000c1e1b00 */
[----:B------:R0:W5:Y:S04]  /*0100*/  LDG.E.64 R12, desc[UR10][R20.64+0x10] ;  /* 0x0000100a140c7981 */ /* 0x000168000c1e1b00 */
[----:B------:R0:W5:Y:S04]  /*0110*/  LDG.E.64 R14, desc[UR10][R20.64+0x18] ;  /* 0x0000180a140e7981 */ /* 0x000168000c1e1b00 */
[----:B------:R0:W5:Y:S04]  /*0120*/  LDG.E.64 R16, desc[UR10][R20.64+0x20] ;  /* 0x0000200a14107981 */ /* 0x000168000c1e1b00 */
[----:B------:R0:W5:Y:S01]  /*0130*/  LDG.E.64 R18, desc[UR10][R20.64+0x28] ;  /* 0x0000280a14127981 */ /* 0x000162000c1e1b00 */
[----:B------:R-:W1:Y:S01]  /*0140*/  S2UR UR5, SR_CgaCtaId ;  /* 0x00000000000579c3 */ /* 0x000e620000008800 */
[----:B------:R-:W2:Y:S01]  /*0150*/  LDCU UR4, c[0x0][0x370] ;  /* 0x00006e00ff0477ac */ /* 0x000ea20008000800 */
[----:B------:R-:W3:Y:S01]  /*0160*/  S2R R3, SR_CTAID.Y ;  /* 0x0000000000037919 */ /* 0x000ee20000002600 */
[----:B------:R-:W4:Y:S01]  /*0170*/  LDCU UR6, c[0x0][0x374] ;  /* 0x00006e80ff0677ac */ /* 0x000f220008000800 */
[----:B------:R-:W0:Y:S01]  /*0180*/  S2R R25, SR_CTAID.Z ;  /* 0x0000000000197919 */ /* 0x000e220000002700 */
[----:B------:R-:W4:Y:S01]  /*0190*/  LDCU UR8, c[0x0][0x378] ;  /* 0x00006f00ff0877ac */ /* 0x000f220008000800 */
[----:B------:R-:W0:Y:S01]  /*01a0*/  S2R R22, SR_TID.Y ;  /* 0x0000000000167919 */ /* 0x000e220000002200 */
[----:B------:R-:W-:-:S05]  /*01b0*/  CS2R.32 R26, SR_CgaSize ;  /* 0x00000000001a7805 */ /* 0x000fca0000008a00 */
[----:B------:R-:W-:-:S05]  /*01c0*/  IMAD R26, R26, -0xa0, RZ ;  /* 0xffffff601a1a7824 */ /* 0x000fca00078e02ff */
[----:B------:R-:W-:-:S14]  /*01d0*/  R2UR UR12, R26 ;  /* 0x000000001a0c72ca */ /* 0x000fdc00000e0000 */
[----:B------:R-:W0:Y:S01]  /*01e0*/  LDCU UR12, c[0x0][UR12+0x258] ;  /* 0x00004b000c0c77ac */ /* 0x000e220008000800 */
[----:B------:R-:W0:Y:S01]  /*01f0*/  S2R R24, SR_TID.Z ;  /* 0x0000000000187919 */ /* 0x000e220000002300 */
[----:B------:R-:W-:Y:S01]  /*0200*/  UMOV UR13, 0x1 ;  /* 0x00000001000d7882 */ /* 0x000fe20000000000 */
[----:B--2---:R-:W-:-:S03]  /*0210*/  UIADD3 UR9, UPT, UPT, URZ, -UR4, URZ ;  /* 0x80000004ff097290 */ /* 0x004fc6000fffe0ff */
[----:B------:R-:W-:Y:S02]  /*0220*/  UMOV UR4, 0x400 ;  /* 0x0000040000047882 */ /* 0x000fe40000000000 */
[----:B-1----:R-:W-:-:S03]  /*0230*/  ULEA UR4, UR5, UR4, 0x18 ;  /* 0x0000000405047291 */ /* 0x002fc6000f8ec0ff */
[----:B------:R-:W-:Y:S02]  /*0240*/  UMOV UR5, UR9 ;  /* 0x0000000900057c82 */ /* 0x000fe40008000000 */
[----:B----4-:R-:W-:Y:S02]  /*0250*/  UIMAD UR6, UR5, UR6, URZ ;  /* 0x00000006050672a4 */ /* 0x010fe4000f8e02ff */
[----:B------:R-:W-:Y:S02]  /*0260*/  ULEA UR5, UR7, UR4, 0x3 ;  /* 0x0000000407057291 */ /* 0x000fe4000f8e18ff */
[----:B------:R-:W-:Y:S01]  /*0270*/  UIMAD UR6, UR8, UR6, -0x7fffffff ;  /* 0x80000001080674a4 */ /* 0x000fe2000f8e0206 */
[----:B---3--:R-:W-:Y:S01]  /*0280*/  IMAD.IADD R3, R0, 0x1, R3 ;  /* 0x0000000100037824 */ /* 0x008fe200078e0203 */
[----:B------:R-:W-:-:S05]  /*0290*/  CS2R.32 R26, SR_CgaSize ;  /* 0x00000000001a7805 */ /* 0x000fca0000008a00 */
[----:B------:R-:W-:-:S05]  /*02a0*/  IMAD R26, R26, -0xa0, RZ ;  /* 0xffffff601a1a7824 */ /* 0x000fca00078e02ff */
[----:B------:R-:W-:-:S14]  /*02b0*/  R2UR UR9, R26 ;  /* 0x000000001a0972ca */ /* 0x000fdc00000e0000 */
[----:B------:R-:W1:Y:S01]  /*02c0*/  LDCU UR9, c[0x0][UR9+0x254] ;  /* 0x00004a80090977ac */ /* 0x000e620008000800 */
[----:B0-----:R-:W-:-:S05]  /*02d0*/  IMAD.MOV R26, RZ, RZ, -R25 ;  /* 0x000000ffff1a7224 */ /* 0x001fca00078e0a19 */
[----:B------:R-:W-:Y:S01]  /*02e0*/  ISETP.NE.AND P0, PT, R3, R26, PT ;  /* 0x0000001a0300720c */ /* 0x000fe20003f05270 */
[----:B------:R-:W-:-:S05]  /*02f0*/  IMAD.IADD R3, R23, 0x1, R22 ;  /* 0x0000000117037824 */ /* 0x000fca00078e0216 */
[----:B------:R-:W-:Y:S02]  /*0300*/  LOP3.LUT P1, RZ, R3, R24, RZ, 0xfc, !PT ;  /* 0x0000001803ff7212 */ /* 0x000fe4000782fcff */
[----:B------:R-:W-:Y:S01]  /*0310*/  LEA R3, R23, UR4, 0x3 ;  /* 0x0000000417037c11 */ /* 0x000fe2000f8e18ff */
[----:B------:R-:W-:-:S04]  /*0320*/  UMOV UR4, URZ ;  /* 0x000000ff00047c82 */ /* 0x000fc80008000000 */
[----:B------:R-:W-:Y:S01]  /*0330*/  VOTEU.ANY UP0, P0 ;  /* 0x0000000000ff7886 */ /* 0x000fe20000000100 */
[----:B-1----:R-:W-:-:S12]  /*0340*/  USEL UR6, UR6, 0x1, !UP0 ;  /* 0x0000000106067887 */ /* 0x002fd8000c000000 */
.L_x_3:
[----:B------:R-:W-:Y:S01]  /*0350*/  ISETP.NE.AND P2, PT, R0, RZ, PT ;  /* 0x000000ff0000720c */ /* 0x000fe20003f45270 */
[----:B------:R-:W0:Y:S01]  /*0360*/  LDCU.64 UR14, c[0x0][0x388] ;  /* 0x00007100ff0e77ac */ /* 0x000e220008000a00 */
[----:B-1----:R-:W1:Y:S01]  /*0370*/  S2UR UR8, SR_CgaCtaId ;  /* 0x00000000000879c3 */ /* 0x002e620000008800 */
[----:B------:R-:W2:Y:S10]  /*0380*/  LDCU.64 UR16, c[0x0][0x380] ;  /* 0x00007000ff1077ac */ /* 0x000eb40008000a00 */
[----:B------:R-:W3:Y:S01]  /*0390*/  @P2 LDC R25, c[0x0][0x360] ;  /* 0x0000d800ff192b82 */ /* 0x000ee20000000800 */
[----:B------:R-:W4:Y:S01]  /*03a0*/  LDCU UR7, c[0x0][0x370] ;  /* 0x00006e00ff0777ac */ /* 0x000f220008000800 */
[----:B0-----:R-:W-:-:S06]  /*03b0*/  LEA R28, P3, R2, UR14, 0x3 ;  /* 0x0000000e021c7c11 */ /* 0x001fcc000f8618ff */
[----:B------:R-:W0:Y:S01]  /*03c0*/  @P2 LDC.64 R22, c[0x0][0x388] ;  /* 0x0000e200ff162b82 */ /* 0x000e220000000a00 */
[----:B------:R-:W-:-:S06]  /*03d0*/  LEA.HI.X R29, R2, UR15, RZ, 0x3, P3 ;  /* 0x0000000f021d7c11 */ /* 0x000fcc00098f1cff */
[----:B------:R-:W2:Y:S01]  /*03e0*/  LDG.E.64 R28, desc[UR10][R28.64] ;  /* 0x0000000a1c1c7981 */ /* 0x000ea2000c1e1b00 */
[----:B----4-:R-:W-:Y:S01]  /*03f0*/  UIADD3 UR7, UPT, UPT, UR7, -0x1, URZ ;  /* 0xffffffff07077890 */ /* 0x010fe2000fffe0ff */
[----:B---3--:R-:W-:-:S05]  /*0400*/  @P2 IMAD R25, R0, R25, -0x1 ;  /* 0xffffffff00192424 */ /* 0x008fca00078e0219 */
[----:B------:R-:W-:Y:S01]  /*0410*/  ISETP.GE.U32.AND P0, PT, R0, UR7, PT ;  /* 0x0000000700007c0c */ /* 0x000fe2000bf06070 */
[----:B0-----:R-:W-:-:S05]  /*0420*/  @P2 IMAD.WIDE.U32 R22, R25, 0x8, R22 ;  /* 0x0000000819162825 */ /* 0x001fca00078e0016 */
[----:B------:R-:W3:Y:S07]  /*0430*/  @P2 LDG.E.64 R30, desc[UR10][R22.64] ;  /* 0x0000000a161e2981 */ /* 0x000eee000c1e1b00 */
[----:B------:R-:W0:Y:S08]  /*0440*/  @!P0 LDC R27, c[0x0][0x360] ;  /* 0x0000d800ff1b8b82 */ /* 0x000e300000000800 */
[----:B------:R-:W4:Y:S01]  /*0450*/  @!P0 LDC.64 R20, c[0x0][0x388] ;  /* 0x0000e200ff148b82 */ /* 0x000f220000000a00 */
[----:B0-----:R-:W-:-:S04]  /*0460*/  @!P0 IMAD R27, R0, R27, R27 ;  /* 0x0000001b001b8224 */ /* 0x001fc800078e021b */
[----:B----4-:R-:W-:-:S05]  /*0470*/  @!P0 IMAD.WIDE.U32 R20, R27, 0x8, R20 ;  /* 0x000000081b148825 */ /* 0x010fca00078e0014 */
[----:B------:R-:W4:Y:S01]  /*0480*/  @!P0 LDG.E.64 R32, desc[UR10][R20.64] ;  /* 0x0000000a14208981 */ /* 0x000f22000c1e1b00 */
[----:B------:R-:W-:Y:S02]  /*0490*/  UMOV UR7, 0x400 ;  /* 0x0000040000077882 */ /* 0x000fe40000000000 */
[----:B-1----:R-:W-:Y:S01]  /*04a0*/  ULEA UR7, UR8, UR7, 0x18 ;  /* 0x0000000708077291 */ /* 0x002fe2000f8ec0ff */
[----:B------:R-:W-:Y:S01]  /*04b0*/  IMAD.SHL.U32 R35, R2, 0x8, RZ ;  /* 0x0000000802237824 */ /* 0x000fe200078e00ff */
[----:B------:R-:W-:-:S04]  /*04c0*/  SHF.R.U32.HI R34, RZ, 0x1d, R2 ;  /* 0x0000001dff227819 */ /* 0x000fc80000011602 */
[----:B--2---:R-:W-:-:S04]  /*04d0*/  IADD3 R36, P3, PT, R35, UR16, RZ ;  /* 0x0000001023247c10 */ /* 0x004fc8000ff7e0ff */
[----:B------:R-:W-:Y:S01]  /*04e0*/  IADD3.X R37, PT, PT, R34, UR17, RZ, P3, !PT ;  /* 0x0000001122257c10 */ /* 0x000fe20009ffe4ff */
[----:B------:R0:W-:Y:S04]  /*04f0*/  STS.64 [R3+0x8], R28 ;  /* 0x0000081c03007388 */ /* 0x0001e80000000a00 */
[----:B------:R-:W-:Y:S04]  /*0500*/  STS.64 [UR7], RZ ;  /* 0x000000ffff007988 */ /* 0x000fe80008000a07 */
[----:B------:R-:W-:Y:S04]  /*0510*/  STS.64 [UR5+0x8], RZ ;  /* 0x000008ffff007988 */ /* 0x000fe80008000a05 */
[----:B---3--:R1:W-:Y:S04]  /*0520*/  @P2 STS.64 [UR7], R30 ;  /* 0x0000001eff002988 */ /* 0x0083e80008000a07 */
[----:B----4-:R2:W-:Y:S04]  /*0530*/  @!P0 STS.64 [UR5+0x8], R32 ;  /* 0x00000820ff008988 */ /* 0x0105e80008000a05 */
[----:B------:R-:W3:Y:S01]  /*0540*/  LDS.64 R20, [R3+0x8] ;  /* 0x0000080003147984 */ /* 0x000ee20000000a00 */
[----:B------:R-:W-:Y:S06]  /*0550*/  BAR.SYNC.DEFER_BLOCKING 0x0 ;  /* 0x0000000000007b1d */ /* 0x000fec0000010000 */
[----:B------:R-:W4:Y:S01]  /*0560*/  LDG.E.64 R22, desc[UR10][R36.64] ;  /* 0x0000000a24167981 */ /* 0x000f22000c1e1b00 */
[----:B------:R-:W-:-:S04]  /*0570*/  IADD3 R24, P0, PT, R35, UR14, RZ ;  /* 0x0000000e23187c10 */ /* 0x000fc8000ff1e0ff */
[----:B------:R-:W-:Y:S01]  /*0580*/  IADD3.X R25, PT, PT, R34, UR15, RZ, P0, !PT ;  /* 0x0000000f22197c10 */ /* 0x000fe200087fe4ff */
[C---:B0-----:R-:W-:Y:S01]  /*0590*/  VIADD R29, R2.reuse, 0x1 ;  /* 0x00000001021d7836 */ /* 0x041fe20000000000 */
[----:B------:R-:W-:Y:S02]  /*05a0*/  ISETP.GE.U32.AND P2, PT, R2, 0x2, PT ;  /* 0x000000020200780c */ /* 0x000fe40003f46070 */
[----:B-1----:R-:W-:Y:S02]  /*05b0*/  CS2R R30, SRZ ;  /* 0x00000000001e7805 */ /* 0x002fe4000001ff00 */
[----:B--2---:R-:W-:Y:S01]  /*05c0*/  CS2R R32, SRZ ;  /* 0x0000000000207805 */ /* 0x004fe2000001ff00 */
[----:B------:R-:W2:Y:S01]  /*05d0*/  LDG.E.64 R26, desc[UR10][R24.64] ;  /* 0x0000000a181a7981 */ /* 0x000ea2000c1e1b00 */
[----:B------:R-:W-:Y:S01]  /*05e0*/  ISETP.GT.U32.AND P0, PT, R6, R29, PT ;  /* 0x0000001d0600720c */ /* 0x000fe20003f04070 */
[----:B------:R-:W0:Y:S03]  /*05f0*/  LDCU.64 UR14, c[0x0][0x390] ;  /* 0x00007200ff0e77ac */ /* 0x000e260008000a00 */
[----:B------:R-:W-:-:S03]  /*0600*/  ISETP.GT.U32.AND.EX P0, PT, R7, RZ, PT, P0 ;  /* 0x000000ff0700720c */ /* 0x000fc60003f04100 */
[----:B------:R-:W-:Y:S10]  /*0610*/  @P2 LDS.64 R32, [R3] ;  /* 0x0000000003202984 */ /* 0x000ff40000000a00 */
[----:B------:R-:W1:Y:S01]  /*0620*/  @P0 LDS.64 R30, [R3+0x10] ;  /* 0x00001000031e0984 */ /* 0x000e620000000a00 */
[----:B---3--:R-:W-:Y:S01]  /*0630*/  DADD R28, R20, R20 ;  /* 0x00000000141c7229 */ /* 0x008fe20000000014 */
[----:B------:R-:W-:-:S07]  /*0640*/  ISETP.NE.AND P2, PT, R2, RZ, PT ;  /* 0x000000ff0200720c */ /* 0x000fce0003f45270 */
[----:B-1----:R-:W-:Y:S02]  /*0650*/  DADD R28, -R28, R30 ;  /* 0x000000001c1c7229 */ /* 0x002fe4000000011e */
[----:B------:R-:W-:-:S06]  /*0660*/  DADD R30, R30, -R32 ;  /* 0x000000001e1e7229 */ /* 0x000fcc0000000820 */
[----:B------:R-:W-:Y:S02]  /*0670*/  DADD R28, R28, R32 ;  /* 0x000000001c1c7229 */ /* 0x000fe40000000020 */
[----:B-----5:R-:W-:-:S06]  /*0680*/  DMUL R32, R8, R30 ;  /* 0x0000001e08207228 */ /* 0x020fcc0000000000 */
[----:B------:R-:W-:Y:S02]  /*0690*/  DMUL R28, R10, R28 ;  /* 0x0000001c0a1c7228 */ /* 0x000fe40000000000 */
[----:B----4-:R-:W-:-:S08]  /*06a0*/  DMUL R30, R18, R22 ;  /* 0x00000016121e7228 */ /* 0x010fd00000000000 */
[----:B------:R-:W-:Y:S02]  /*06b0*/  DMUL R30, R32, R30 ;  /* 0x0000001e201e7228 */ /* 0x000fe40000000000 */
[----:B------:R-:W-:-:S08]  /*06c0*/  DMUL R32, R12, R22 ;  /* 0x000000160c207228 */ /* 0x000fd00000000000 */
[----:B------:R-:W-:Y:S01]  /*06d0*/  DMUL R32, R22, R32 ;  /* 0x0000002016207228 */ /* 0x000fe20000000000 */
[----:B------:R-:W1:Y:S07]  /*06e0*/  @!P2 LDC.64 R22, c[0x0][0x388] ;  /* 0x0000e200ff16ab82 */ /* 0x000e6e0000000a00 */
[----:B------:R-:W-:-:S08]  /*06f0*/  DFMA R28, R28, R32, -R30 ;  /* 0x000000201c1c722b */ /* 0x000fd0000000081e */
[----:B------:R-:W-:Y:S01]  /*0700*/  DFMA R28, R18, R20, R28 ;  /* 0x00000014121c722b */ /* 0x000fe2000000001c */
[----:B0-----:R-:W-:-:S04]  /*0710*/  IADD3 R20, P0, PT, R35, UR14, RZ ;  /* 0x0000000e23147c10 */ /* 0x001fc8000ff1e0ff */
[----:B------:R-:W-:-:S03]  /*0720*/  IADD3.X R21, PT, PT, R34, UR15, RZ, P0, !PT ;  /* 0x0000000f22157c10 */ /* 0x000fc600087fe4ff */
[----:B--2---:R-:W-:-:S07]  /*0730*/  DFMA R26, -R16, R28, R26 ;  /* 0x0000001c101a722b */ /* 0x004fce000000011a */
[----:B------:R0:W-:Y:S04]  /*0740*/  STG.E.64 desc[UR10][R20.64], R26 ;  /* 0x0000001a14007986 */ /* 0x0001e8000c101b0a */
[----:B-1----:R-:W2:Y:S01]  /*0750*/  @!P2 LDG.E.64 R22, desc[UR10][R22.64] ;  /* 0x0000000a1616a981 */ /* 0x002ea2000c1e1b00 */
[----:B------:R-:W-:Y:S01]  /*0760*/  IADD3 R29, P3, PT, R6, -0x1, RZ ;  /* 0xffffffff061d7810 */ /* 0x000fe20007f7e0ff */
[----:B------:R-:W1:Y:S03]  /*0770*/  @!P2 LDC.64 R30, c[0x0][0x390] ;  /* 0x0000e400ff1eab82 */ /* 0x000e660000000a00 */
[----:B------:R-:W-:Y:S02]  /*0780*/  ISETP.NE.U32.AND P0, PT, R29, R2, PT ;  /* 0x000000021d00720c */ /* 0x000fe40003f05070 */
[----:B------:R-:W-:-:S04]  /*0790*/  IADD3.X R28, PT, PT, R7, -0x1, RZ, P3, !PT ;  /* 0xffffffff071c7810 */ /* 0x000fc80001ffe4ff */
[----:B------:R-:W-:-:S13]  /*07a0*/  ISETP.NE.AND.EX P0, PT, R28, RZ, PT, P0 ;  /* 0x000000ff1c00720c */ /* 0x000fda0003f05300 */
[----:B------:R-:W-:-:S04]  /*07b0*/  @!P0 LEA R32, P3, R6, UR14, 0x3 ;  /* 0x0000000e06208c11 */ /* 0x000fc8000f8618ff */
[----:B------:R-:W-:Y:S01]  /*07c0*/  @!P0 LEA.HI.X R33, R6, UR15, R7, 0x3, P3 ;  /* 0x0000000f06218c11 */ /* 0x000fe200098f1c07 */
[----:B--2---:R-:W-:-:S07]  /*07d0*/  @!P2 DMUL R28, R14, R22 ;  /* 0x000000160e1ca228 */ /* 0x004fce0000000000 */
[----:B-1----:R1:W-:Y:S04]  /*07e0*/  @!P2 STG.E.64 desc[UR10][R30.64], R28 ;  /* 0x0000001c1e00a986 */ /* 0x0023e8000c101b0a */
[----:B0-----:R-:W2:Y:S04]  /*07f0*/  @!P0 LDG.E.64 R26, desc[UR10][R32.64+-0x10] ;  /* 0xfffff00a201a8981 */ /* 0x001ea8000c1e1b00 */
[----:B------:R-:W3:Y:S04]  /*0800*/  @!P0 LDG.E.64 R34, desc[UR10][R32.64+-0x18] ;  /* 0xffffe80a20228981 */ /* 0x000ee8000c1e1b00 */
[----:B------:R-:W4:Y:S01]  /*0810*/  @P0 LDG.E.64 R22, desc[UR10][R20.64] ;  /* 0x0000000a14160981 */ /* 0x000f22000c1e1b00 */
[----:B------:R-:W-:-:S04]  /*0820*/  UISETP.NE.U32.AND UP0, UPT, UR12, URZ, UPT ;  /* 0x000000ff0c00728c */ /* 0x000fc8000bf05070 */
[----:B------:R-:W-:Y:S01]  /*0830*/  UISETP.NE.AND.EX UP0, UPT, UR9, URZ, UPT, UP0 ;  /* 0x000000ff0900728c */ /* 0x000fe2000bf05300 */
[----:B--2---:R-:W-:-:S08]  /*0840*/  @!P0 DADD R26, R26, R26 ;  /* 0x000000001a1a8229 */ /* 0x004fd0000000001a */
[----:B---3--:R-:W-:-:S07]  /*0850*/  @!P0 DADD R22, R26, -R34 ;  /* 0x000000001a168229 */ /* 0x008fce0000000822 */
[----:B------:R1:W-:Y:S04]  /*0860*/  @!P0 STG.E.64 desc[UR10][R20.64], R22 ;  /* 0x0000001614008986 */ /* 0x0003e8000c101b0a */
[----:B----4-:R1:W-:Y:S01]  /*0870*/  STG.E.64 desc[UR10][R24.64], R22 ;  /* 0x0000001618007986 */ /* 0x0103e2000c101b0a */
[----:B------:R-:W-:Y:S05]  /*0880*/  BRA.U !UP0, `(.L_x_0) ;  /* 0x0000000108847547 */ /* 0x000fea000b800000 */
[----:B------:R-:W-:Y:S06]  /*0890*/  BAR.SYNC.DEFER_BLOCKING 0x0 ;  /* 0x0000000000007b1d */ /* 0x000fec0000010000 */
[----:B------:R-:W-:Y:S05]  /*08a0*/  @P1 BRA `(.L_x_1) ;  /* 0x00000000005c1947 */ /* 0x000fea0003800000 */
[----:B-1----:R-:W0:Y:S01]  /*08b0*/  S2R R21, SR_LANEID ;  /* 0x0000000000157919 */ /* 0x002e220000000000 */
[----:B------:R-:W-:Y:S01]  /*08c0*/  VOTEU.ANY UR7, UPT, PT ;  /* 0x0000000000077886 */ /* 0x000fe200038e0100 */
[----:B------:R-:W-:Y:S01]  /*08d0*/  IMAD.U32 R20, RZ, RZ, UR12 ;  /* 0x0000000cff147e24 */ /* 0x000fe2000f8e00ff */
[----:B------:R-:W-:Y:S08]  /*08e0*/  FLO.U32 R24, UR7 ;  /* 0x0000000700187d00 */ /* 0x000ff000080e0000 */
[----:B------:R-:W1:Y:S02]  /*08f0*/  POPC R22, UR7 ;  /* 0x0000000700167d09 */ /* 0x000e640008000000 */
[----:B-1----:R-:W-:Y:S01]  /*0900*/  IMAD R23, R22, UR6, RZ ;  /* 0x0000000616177c24 */ /* 0x002fe2000f8e02ff */
[----:B0-----:R-:W-:Y:S01]  /*0910*/  ISETP.EQ.U32.AND P0, PT, R24, R21, PT ;  /* 0x000000151800720c */ /* 0x001fe20003f02070 */
[----:B------:R-:W-:-:S12]  /*0920*/  IMAD.U32 R21, RZ, RZ, UR9 ;  /* 0x00000009ff157e24 */ /* 0x000fd8000f8e00ff */
[----:B------:R-:W-:Y:S06]  /*0930*/  @P0 MEMBAR.ALL.GPU ;  /* 0x0000000000000992 */ /* 0x000fec000000a000 */
[----:B------:R-:W-:-:S00]  /*0940*/  @P0 ERRBAR ;  /* 0x00000000000009ab */ /* 0x000fc00000000000 */
[----:B------:R-:W-:Y:S06]  /*0950*/  @P0 CGAERRBAR ;  /* 0x00000000000005ab */ /* 0x000fec0000000000 */
[----:B------:R-:W2:Y:S01]  /*0960*/  @P0 ATOM.E.ADD.STRONG.GPU PT, R23, desc[UR10][R20.64+0x4], R23 ;  /* 0x800004171417098a */ /* 0x000ea200081ef10a */
[----:B------:R-:W0:Y:S02]  /*0970*/  S2R R25, SR_LTMASK ;  /* 0x0000000000197919 */ /* 0x000e240000003900 */
[----:B0-----:R-:W-:-:S06]  /*0980*/  LOP3.LUT R25, R25, UR7, RZ, 0xc0, !PT ;  /* 0x0000000719197c12 */ /* 0x001fcc000f8ec0ff */
[----:B------:R-:W0:Y:S01]  /*0990*/  POPC R25, R25 ;  /* 0x0000001900197309 */ /* 0x000e220000000000 */
[----:B--2---:R-:W0:Y:S02]  /*09a0*/  SHFL.IDX PT, R22, R23, R24, 0x1f ;  /* 0x00001f1817167589 */ /* 0x004e2400000e0000 */
[----:B0-----:R-:W-:-:S07]  /*09b0*/  IMAD R22, R25, UR6, R22 ;  /* 0x0000000619167c24 */ /* 0x001fce000f8e0216 */
.L_x_2:
[----:B------:R-:W2:Y:S04]  /*09c0*/  LD.E.STRONG.GPU R23, desc[UR10][R20.64+0x4] ;  /* 0x0000040a14177980 */ /* 0x000ea8000c10f900 */
[----:B--2---:R-:W-:Y:S01]  /*09d0*/  CCTL.IVALL ;  /* 0x00000000ff00798f */ /* 0x004fe20002000000 */
[----:B------:R-:W-:Y:S05]  /*09e0*/  YIELD ;  /* 0x0000000000007946 */ /* 0x000fea0003800000 */
[----:B------:R-:W-:-:S04]  /*09f0*/  LOP3.LUT R23, R23, R22, RZ, 0x3c, !PT ;  /* 0x0000001617177212 */ /* 0x000fc800078e3cff */
[----:B------:R-:W-:-:S13]  /*0a00*/  ISETP.GT.AND P0, PT, R23, -0x1, PT ;  /* 0xffffffff1700780c */ /* 0x000fda0003f04270 */
[----:B------:R-:W-:Y:S05]  /*0a10*/  @P0 BRA `(.L_x_2) ;  /* 0xfffffffc00e80947 */ /* 0x000fea000383ffff */
.L_x_1:
[----:B------:R-:W-:Y:S05]  /*0a20*/  WARPSYNC.ALL ;  /* 0x0000000000007948 */ /* 0x000fea0003800000 */
[----:B------:R-:W-:Y:S01]  /*0a30*/  UIADD3 UR13, UP0, UPT, UR13, 0x1, URZ ;  /* 0x000000010d0d7890 */ /* 0x000fe2000ff1e0ff */
[----:B------:R-:W-:Y:S03]  /*0a40*/  BAR.SYNC.DEFER_BLOCKING 0x0 ;  /* 0x0000000000007b1d */ /* 0x000fe60000010000 */
[----:B------:R-:W-:Y:S02]  /*0a50*/  UIADD3.X UR4, UPT, UPT, URZ, UR4, URZ, UP0, !UPT ;  /* 0x00000004ff047290 */ /* 0x000fe400087fe4ff */
[----:B------:R-:W-:-:S04]  /*0a60*/  ISETP.NE.U32.AND P0, PT, R4, UR13, PT ;  /* 0x0000000d04007c0c */ /* 0x000fc8000bf05070 */
[----:B------:R-:W-:-:S13]  /*0a70*/  ISETP.NE.AND.EX P0, PT, R5, UR4, PT, P0 ;  /* 0x0000000405007c0c */ /* 0x000fda000bf05300 */
[----:B------:R-:W-:Y:S05]  /*0a80*/  @P0 BRA `(.L_x_3) ;  /* 0xfffffff800300947 */ /* 0x000fea000383ffff */
[----:B------:R-:W-:Y:S05]  /*0a90*/  EXIT ;  /* 0x000000000000794d */ /* 0x000fea0003800000 */
.L_x_0:
[----:B-1----:R-:W-:Y:S05]  /*0aa0*/  BPT.TRAP 0x1 ;  /* 0x000000040000795c */ /* 0x002fea0000300000 */
.L_x_4:
[----:B------:R-:W-:-:S00]  /*0ab0*/  BRA `(.L_x_4) ;  /* 0xfffffffc00fc7947 */ /* 0x000fc0000383ffff */
[----:B------:R-:W-:-:S00]  /*0ac0*/  NOP ;  /* 0x0000000000007918 */ /* 0x000fc00000000000 */
        /* <DEDUP_REMOVED lines=11> */
.L_x_5:


//--------------------- .nv.shared._Z8grschemePdS_S_P9BS_DiffEq --------------------------
	.section	.nv.shared._Z8grschemePdS_S_P9BS_DiffEq,"aw",@nobits
	.sectionflags	@""
	.align	16
	.zero		1024


//--------------------- .nv.shared.reserved.0     --------------------------
	.section	.nv.shared.reserved.0,"aw",@nobits
	.weak		__nv_reservedSMEM_offset_0_alias
	.size		__nv_reservedSMEM_offset_0_alias, 0, 64
	.other		__nv_reservedSMEM_offset_0_alias,@"STO_CUDA_RESERVED_SHARED STV_DEFAULT"
__nv_reservedSMEM_offset_0_alias:
	.zero		0
	.zero		64


//--------------------- .nv.constant0._Z8grschemePdS_S_P9BS_DiffEq --------------------------
	.section	.nv.constant0._Z8grschemePdS_S_P9BS_DiffEq,"a",@progbits
	.sectionflags	@""
	.align	4
.nv.constant0._Z8grschemePdS_S_P9BS_DiffEq:
	.zero		928


//--------------------- SYMBOLS --------------------------

	.type		.nv.reservedSmem.offset0,@object
	.size		.nv.reservedSmem.offset0,0x4
	.type		.nv.reservedSmem.cap,@object
	.size		.nv.reservedSmem.cap,0x4
